//
// Generated by NVIDIA NVVM Compiler
//
// Compiler Build ID: CL-36424714
// Cuda compilation tools, release 13.0, V13.0.88
// Based on NVVM 20.0.0
//

.version 9.0
.target sm_100
.address_size 64

	// .globl	_Z9matrixAddPiS_S_ii

.visible .entry _Z9matrixAddPiS_S_ii(
	.param .u64 .ptr .align 1 _Z9matrixAddPiS_S_ii_param_0,
	.param .u64 .ptr .align 1 _Z9matrixAddPiS_S_ii_param_1,
	.param .u64 .ptr .align 1 _Z9matrixAddPiS_S_ii_param_2,
	.param .u32 _Z9matrixAddPiS_S_ii_param_3,
	.param .u32 _Z9matrixAddPiS_S_ii_param_4
)
{
	.reg .pred 	%p<2>;
	.reg .b32 	%r<11>;
	.reg .b64 	%rd<11>;

	ld.param.u64 	%rd1, [_Z9matrixAddPiS_S_ii_param_0];
	ld.param.u64 	%rd2, [_Z9matrixAddPiS_S_ii_param_1];
	ld.param.u64 	%rd3, [_Z9matrixAddPiS_S_ii_param_2];
	ld.param.u32 	%r2, [_Z9matrixAddPiS_S_ii_param_3];
	ld.param.u32 	%r3, [_Z9matrixAddPiS_S_ii_param_4];
	mov.u32 	%r4, %tid.x;
	mov.u32 	%r5, %ctaid.x;
	mov.u32 	%r6, %ntid.x;
	mad.lo.s32 	%r1, %r5, %r6, %r4;
	mul.lo.s32 	%r7, %r3, %r2;
	setp.ge.s32 	%p1, %r1, %r7;
	@%p1 bra 	$L__BB0_2;
	cvta.to.global.u64 	%rd4, %rd1;
	cvta.to.global.u64 	%rd5, %rd2;
	cvta.to.global.u64 	%rd6, %rd3;
	mul.wide.s32 	%rd7, %r1, 4;
	add.s64 	%rd8, %rd4, %rd7;
	ld.global.u32 	%r8, [%rd8];
	add.s64 	%rd9, %rd5, %rd7;
	ld.global.u32 	%r9, [%rd9];
	add.s32 	%r10, %r9, %r8;
	add.s64 	%rd10, %rd6, %rd7;
	st.global.u32 	[%rd10], %r10;
$L__BB0_2:
	ret;

}


// ===== COMPILED SASS (sm_100) =====

	.target	sm_100

	.elftype	@"ET_EXEC"


//--------------------- .note.nv.tkinfo           --------------------------
	.section	.note.nv.tkinfo,"",@"SHT_NOTE"
	.sectionflags	@"SHF_NOTE_NV_TKINFO"
	.tkinfo
        /*0018*/ 	.word	0x00000002
        /*0030*/ 	.string	""
        /*0030*/ 	.string	"ptxas"
        /*0030*/ 	.string	"Cuda compilation tools, release 13.0, V13.0.88"
        /*0030*/ 	.string	"Build cuda_13.0.r13.0/compiler.36424714_0"
        /*0030*/ 	.string	"-arch sm_100 -m 64 "



//--------------------- .note.nv.cuinfo           --------------------------
	.section	.note.nv.cuinfo,"",@"SHT_NOTE"
	.sectionflags	@"SHF_NOTE_NV_CUINFO"
        /*0018*/ 	.short	0x0002
        /*001a*/ 	.short	0x0064
        /*001c*/ 	.short	0x0082
	.zero		2


//--------------------- .nv.info                  --------------------------
	.section	.nv.info,"",@"SHT_CUDA_INFO"
	.align	4


	//----- nvinfo : EIATTR_REGCOUNT
	.align		4
        /*0000*/ 	.byte	0x04, 0x2f
        /*0002*/ 	.short	(.L_1 - .L_0)
	.align		4
.L_0:
        /*0004*/ 	.word	index@(_Z9matrixAddPiS_S_ii)
        /*0008*/ 	.word	0x0000000c


	//----- nvinfo : EIATTR_FRAME_SIZE
	.align		4
.L_1:
        /*000c*/ 	.byte	0x04, 0x11
        /*000e*/ 	.short	(.L_3 - .L_2)
	.align		4
.L_2:
        /*0010*/ 	.word	index@(_Z9matrixAddPiS_S_ii)
        /*0014*/ 	.word	0x00000000


	//----- nvinfo : EIATTR_MIN_STACK_SIZE
	.align		4
.L_3:
        /*0018*/ 	.byte	0x04, 0x12
        /*001a*/ 	.short	(.L_5 - .L_4)
	.align		4
.L_4:
        /*001c*/ 	.word	index@(_Z9matrixAddPiS_S_ii)
        /*0020*/ 	.word	0x00000000
.L_5:


//--------------------- .nv.compat                --------------------------
	.section	.nv.compat,"",@"SHT_CUDA_COMPAT_INFO"
	.align	4
        /*0000*/ 	.byte	0x02, 0x09, 0x00, 0x00, 0x02, 0x02, 0x01, 0x00, 0x02, 0x05, 0x05, 0x00, 0x03, 0x07, 0x01, 0x01
        /*0010*/ 	.byte	0x02, 0x03, 0x00, 0x00, 0x02, 0x06, 0x01, 0x00, 0x04, 0x0b, 0x08, 0x00, 0x09, 0x00, 0x00, 0x00
        /*0020*/ 	.byte	0x00, 0x00, 0x00, 0x00


//--------------------- .nv.info._Z9matrixAddPiS_S_ii --------------------------
	.section	.nv.info._Z9matrixAddPiS_S_ii,"",@"SHT_CUDA_INFO"
	.sectionflags	@""
	.align	4


	//----- nvinfo : EIATTR_CUDA_API_VERSION
	.align		4
        /*0000*/ 	.byte	0x04, 0x37
        /*0002*/ 	.short	(.L_7 - .L_6)
.L_6:
        /*0004*/ 	.word	0x00000082


	//----- nvinfo : EIATTR_KPARAM_INFO
	.align		4
.L_7:
        /*0008*/ 	.byte	0x04, 0x17
        /*000a*/ 	.short	(.L_9 - .L_8)
.L_8:
        /*000c*/ 	.word	0x00000000
        /*0010*/ 	.short	0x0004
        /*0012*/ 	.short	0x001c
        /*0014*/ 	.byte	0x00, 0xf0, 0x11, 0x00


	//----- nvinfo : EIATTR_KPARAM_INFO
	.align		4
.L_9:
        /*0018*/ 	.byte	0x04, 0x17
        /*001a*/ 	.short	(.L_11 - .L_10)
.L_10:
        /*001c*/ 	.word	0x00000000
        /*0020*/ 	.short	0x0003
        /*0022*/ 	.short	0x0018
        /*0024*/ 	.byte	0x00, 0xf0, 0x11, 0x00


	//----- nvinfo : EIATTR_KPARAM_INFO
	.align		4
.L_11:
        /*0028*/ 	.byte	0x04, 0x17
        /*002a*/ 	.short	(.L_13 - .L_12)
.L_12:
        /*002c*/ 	.word	0x00000000
        /*0030*/ 	.short	0x0002
        /*0032*/ 	.short	0x0010
        /*0034*/ 	.byte	0x00, 0xf5, 0x21, 0x00


	//----- nvinfo : EIATTR_KPARAM_INFO
	.align		4
.L_13:
        /*0038*/ 	.byte	0x04, 0x17
        /*003a*/ 	.short	(.L_15 - .L_14)
.L_14:
        /*003c*/ 	.word	0x00000000
        /*0040*/ 	.short	0x0001
        /*0042*/ 	.short	0x0008
        /*0044*/ 	.byte	0x00, 0xf5, 0x21, 0x00


	//----- nvinfo : EIATTR_KPARAM_INFO
	.align		4
.L_15:
        /*0048*/ 	.byte	0x04, 0x17
        /*004a*/ 	.short	(.L_17 - .L_16)
.L_16:
        /*004c*/ 	.word	0x00000000
        /*0050*/ 	.short	0x0000
        /*0052*/ 	.short	0x0000
        /*0054*/ 	.byte	0x00, 0xf5, 0x21, 0x00


	//----- nvinfo : EIATTR_SPARSE_MMA_MASK
	.align		4
.L_17:
        /*0058*/ 	.byte	0x03, 0x50
        /*005a*/ 	.short	0x0000


	//----- nvinfo : EIATTR_MAXREG_COUNT
	.align		4
        /*005c*/ 	.byte	0x03, 0x1b
        /*005e*/ 	.short	0x00ff


	//----- nvinfo : EIATTR_MERCURY_ISA_VERSION
	.align		4
        /*0060*/ 	.byte	0x03, 0x5f
        /*0062*/ 	.short	0x0101


	//----- nvinfo : EIATTR_VRC_CTA_INIT_COUNT
	.align		4
        /*0064*/ 	.byte	0x02, 0x4a
	.zero		1
	.zero		1


	//----- nvinfo : EIATTR_EXIT_INSTR_OFFSETS
	.align		4
        /*0068*/ 	.byte	0x04, 0x1c
        /*006a*/ 	.short	(.L_19 - .L_18)


	//   ....[0]....
.L_18:
        /*006c*/ 	.word	0x00000080


	//   ....[1]....
        /*0070*/ 	.word	0x00000140


	//----- nvinfo : EIATTR_CBANK_PARAM_SIZE
	.align		4
.L_19:
        /*0074*/ 	.byte	0x03, 0x19
        /*0076*/ 	.short	0x0020


	//----- nvinfo : EIATTR_PARAM_CBANK
	.align		4
        /*0078*/ 	.byte	0x04, 0x0a
        /*007a*/ 	.short	(.L_21 - .L_20)
	.align		4
.L_20:
        /*007c*/ 	.word	index@(.nv.constant0._Z9matrixAddPiS_S_ii)
        /*0080*/ 	.short	0x0380
        /*0082*/ 	.short	0x0020


	//----- nvinfo : EIATTR_SW_WAR
	.align		4
.L_21:
        /*0084*/ 	.byte	0x04, 0x36
        /*0086*/ 	.short	(.L_23 - .L_22)
.L_22:
        /*0088*/ 	.word	0x00000008
.L_23:


//--------------------- .nv.callgraph             --------------------------
	.section	.nv.callgraph,"",@"SHT_CUDA_CALLGRAPH"
	.align	4
	.sectionentsize	8
	.align		4
        /*0000*/ 	.word	0x00000000
	.align		4
        /*0004*/ 	.word	0xffffffff
	.align		4
        /*0008*/ 	.word	0x00000000
	.align		4
        /*000c*/ 	.word	0xfffffffe
	.align		4
        /*0010*/ 	.word	0x00000000
	.align		4
        /*0014*/ 	.word	0xfffffffd
	.align		4
        /*0018*/ 	.word	0x00000000
	.align		4
        /*001c*/ 	.word	0xfffffffc


//--------------------- .text._Z9matrixAddPiS_S_ii --------------------------
	.section	.text._Z9matrixAddPiS_S_ii,"ax",@progbits
	.align	128
        .global         _Z9matrixAddPiS_S_ii
        .type           _Z9matrixAddPiS_S_ii,@function
        .size           _Z9matrixAddPiS_S_ii,(.L_x_1 - _Z9matrixAddPiS_S_ii)
        .other          _Z9matrixAddPiS_S_ii,@"STO_CUDA_ENTRY STV_DEFAULT"
_Z9matrixAddPiS_S_ii:
.text._Z9matrixAddPiS_S_ii:
[----:B------:R-:W-:Y:S01]  /*0000*/  LDC R1, c[0x0][0x37c] ;  /* 0x0000df00ff017b82 */ /* 0x000fe20000000800 */
[----:B------:R-:W0:Y:S07]  /*0010*/  S2R R9, SR_TID.X ;  /* 0x0000000000097919 */ /* 0x000e2e0000002100 */
[----:B------:R-:W0:Y:S01]  /*0020*/  S2UR UR6, SR_CTAID.X ;  /* 0x00000000000679c3 */ /* 0x000e220000002500 */
[----:B------:R-:W1:Y:S07]  /*0030*/  LDCU.64 UR4, c[0x0][0x398] ;  /* 0x00007300ff0477ac */ /* 0x000e6e0008000a00 */
[----:B------:R-:W0:Y:S01]  /*0040*/  LDC R0, c[0x0][0x360] ;  /* 0x0000d800ff007b82 */ /* 0x000e220000000800 */
[----:B-1----:R-:W-:Y:S01]  /*0050*/  UIMAD UR4, UR5, UR4, URZ ;  /* 0x00000004050472a4 */ /* 0x002fe2000f8e02ff */
[----:B0-----:R-:W-:-:S05]  /*0060*/  IMAD R9, R0, UR6, R9 ;  /* 0x0000000600097c24 */ /* 0x001fca000f8e0209 */
[----:B------:R-:W-:-:S13]  /*0070*/  ISETP.GE.AND P0, PT, R9, UR4, PT ;  /* 0x0000000409007c0c */ /* 0x000fda000bf06270 */
[----:B------:R-:W-:Y:S05]  /*0080*/  @P0 EXIT ;  /* 0x000000000000094d */ /* 0x000fea0003800000 */
[----:B------:R-:W0:Y:S01]  /*0090*/  LDC.64 R2, c[0x0][0x380] ;  /* 0x0000e000ff027b82 */ /* 0x000e220000000a00 */
[----:B------:R-:W1:Y:S07]  /*00a0*/  LDCU.64 UR4, c[0x0][0x358] ;  /* 0x00006b00ff0477ac */ /* 0x000e6e0008000a00 */
[----:B------:R-:W2:Y:S08]  /*00b0*/  LDC.64 R4, c[0x0][0x388] ;  /* 0x0000e200ff047b82 */ /* 0x000eb00000000a00 */
[----:B------:R-:W3:Y:S01]  /*00c0*/  LDC.64 R6, c[0x0][0x390] ;  /* 0x0000e400ff067b82 */ /* 0x000ee20000000a00 */
[----:B0-----:R-:W-:-:S06]  /*00d0*/  IMAD.WIDE R2, R9, 0x4, R2 ;  /* 0x0000000409027825 */ /* 0x001fcc00078e0202 */
[----:B-1----:R-:W4:Y:S01]  /*00e0*/  LDG.E R2, desc[UR4][R2.64] ;  /* 0x0000000402027981 */ /* 0x002f22000c1e1900 */
[----:B--2---:R-:W-:-:S06]  /*00f0*/  IMAD.WIDE R4, R9, 0x4, R4 ;  /* 0x0000000409047825 */ /* 0x004fcc00078e0204 */
[----:B------:R-:W4:Y:S01]  /*0100*/  LDG.E R5, desc[UR4][R4.64] ;  /* 0x0000000404057981 */ /* 0x000f22000c1e1900 */
[----:B---3--:R-:W-:Y:S01]  /*0110*/  IMAD.WIDE R6, R9, 0x4, R6 ;  /* 0x0000000409067825 */ /* 0x008fe200078e0206 */
[----:B----4-:R-:W-:-:S05]  /*0120*/  IADD3 R9, PT, PT, R2, R5, RZ ;  /* 0x0000000502097210 */ /* 0x010fca0007ffe0ff */
[----:B------:R-:W-:Y:S01]  /*0130*/  STG.E desc[UR4][R6.64], R9 ;  /* 0x0000000906007986 */ /* 0x000fe2000c101904 */
[----:B------:R-:W-:Y:S05]  /*0140*/  EXIT ;  /* 0x000000000000794d */ /* 0x000fea0003800000 */
.L_x_0:
[----:B------:R-:W-:-:S00]  /*0150*/  BRA `(.L_x_0) ;  /* 0xfffffffc00fc7947 */ /* 0x000fc0000383ffff */
[----:B------:R-:W-:-:S00]  /*0160*/  NOP ;  /* 0x0000000000007918 */ /* 0x000fc00000000000 */
        /* <DEDUP_REMOVED lines=9> */
.L_x_1:


//--------------------- .nv.shared.reserved.0     --------------------------
	.section	.nv.shared.reserved.0,"aw",@nobits
	.weak		__nv_reservedSMEM_offset_0_alias
	.size		__nv_reservedSMEM_offset_0_alias, 0, 64
	.other		__nv_reservedSMEM_offset_0_alias,@"STO_CUDA_RESERVED_SHARED STV_DEFAULT"
__nv_reservedSMEM_offset_0_alias:
	.zero		0
	.zero		64


//--------------------- .nv.constant0._Z9matrixAddPiS_S_ii --------------------------
	.section	.nv.constant0._Z9matrixAddPiS_S_ii,"a",@progbits
	.sectionflags	@""
	.align	4
.nv.constant0._Z9matrixAddPiS_S_ii:
	.zero		928


//--------------------- SYMBOLS --------------------------

	.type		.nv.reservedSmem.offset0,@object
	.size		.nv.reservedSmem.offset0,0x4
